//
// Generated by NVIDIA NVVM Compiler
//
// Compiler Build ID: CL-36424714
// Cuda compilation tools, release 13.0, V13.0.88
// Based on NVVM 20.0.0
//

.version 9.0
.target sm_100
.address_size 64

	// .globl	_Z10topDownBFSPiPbS0_S_iS_S_S_

.visible .entry _Z10topDownBFSPiPbS0_S_iS_S_S_(
	.param .u64 .ptr .align 1 _Z10topDownBFSPiPbS0_S_iS_S_S__param_0,
	.param .u64 .ptr .align 1 _Z10topDownBFSPiPbS0_S_iS_S_S__param_1,
	.param .u64 .ptr .align 1 _Z10topDownBFSPiPbS0_S_iS_S_S__param_2,
	.param .u64 .ptr .align 1 _Z10topDownBFSPiPbS0_S_iS_S_S__param_3,
	.param .u32 _Z10topDownBFSPiPbS0_S_iS_S_S__param_4,
	.param .u64 .ptr .align 1 _Z10topDownBFSPiPbS0_S_iS_S_S__param_5,
	.param .u64 .ptr .align 1 _Z10topDownBFSPiPbS0_S_iS_S_S__param_6,
	.param .u64 .ptr .align 1 _Z10topDownBFSPiPbS0_S_iS_S_S__param_7
)
{
	.reg .pred 	%p<10>;
	.reg .b16 	%rs<3>;
	.reg .b32 	%r<21>;
	.reg .b64 	%rd<30>;

	ld.param.u64 	%rd11, [_Z10topDownBFSPiPbS0_S_iS_S_S__param_0];
	ld.param.u64 	%rd12, [_Z10topDownBFSPiPbS0_S_iS_S_S__param_1];
	ld.param.u64 	%rd13, [_Z10topDownBFSPiPbS0_S_iS_S_S__param_2];
	ld.param.u64 	%rd14, [_Z10topDownBFSPiPbS0_S_iS_S_S__param_3];
	ld.param.u32 	%r6, [_Z10topDownBFSPiPbS0_S_iS_S_S__param_4];
	ld.param.u64 	%rd15, [_Z10topDownBFSPiPbS0_S_iS_S_S__param_5];
	ld.param.u64 	%rd17, [_Z10topDownBFSPiPbS0_S_iS_S_S__param_6];
	ld.param.u64 	%rd16, [_Z10topDownBFSPiPbS0_S_iS_S_S__param_7];
	cvta.to.global.u64 	%rd1, %rd17;
	mov.u32 	%r7, %ctaid.x;
	mov.u32 	%r8, %ntid.x;
	mov.u32 	%r9, %tid.x;
	mad.lo.s32 	%r1, %r7, %r8, %r9;
	setp.ge.s32 	%p1, %r1, %r6;
	@%p1 bra 	$L__BB0_11;
	cvta.to.global.u64 	%rd18, %rd12;
	cvt.s64.s32 	%rd19, %r1;
	add.s64 	%rd20, %rd18, %rd19;
	ld.global.u8 	%rs1, [%rd20];
	setp.eq.s16 	%p2, %rs1, 0;
	setp.lt.s32 	%p3, %r6, 1;
	or.pred  	%p4, %p2, %p3;
	@%p4 bra 	$L__BB0_11;
	mul.lo.s32 	%r2, %r6, %r1;
	mul.wide.s32 	%rd21, %r1, 4;
	add.s64 	%rd2, %rd1, %rd21;
	cvta.to.global.u64 	%rd3, %rd11;
	cvta.to.global.u64 	%rd4, %rd14;
	cvta.to.global.u64 	%rd5, %rd16;
	cvta.to.global.u64 	%rd6, %rd13;
	cvta.to.global.u64 	%rd7, %rd15;
	mov.b32 	%r20, 0;
$L__BB0_3:
	add.s32 	%r4, %r20, %r2;
	mul.wide.s32 	%rd22, %r4, 4;
	add.s64 	%rd8, %rd3, %rd22;
	ld.global.u32 	%r11, [%rd8];
	setp.lt.s32 	%p5, %r11, 1;
	@%p5 bra 	$L__BB0_10;
	mul.wide.u32 	%rd23, %r20, 4;
	add.s64 	%rd9, %rd4, %rd23;
	ld.global.u32 	%r12, [%rd9];
	setp.ne.s32 	%p6, %r12, 0;
	@%p6 bra 	$L__BB0_10;
	add.s64 	%rd10, %rd5, %rd22;
$L__BB0_6:
	atom.relaxed.global.cas.b32 	%r13, [%rd10], 0, 1;
	setp.ne.s32 	%p7, %r13, 0;
	@%p7 bra 	$L__BB0_6;
	ld.global.u32 	%r14, [%rd9];
	setp.ne.s32 	%p8, %r14, 0;
	@%p8 bra 	$L__BB0_9;
	cvt.u64.u32 	%rd25, %r20;
	add.s64 	%rd26, %rd6, %rd25;
	mov.b16 	%rs2, 1;
	st.global.u8 	[%rd26], %rs2;
	mov.b32 	%r15, 1;
	st.global.u32 	[%rd9], %r15;
	add.s64 	%rd28, %rd7, %rd23;
	st.global.u32 	[%rd28], %r1;
	ld.global.u32 	%r16, [%rd2];
	ld.global.u32 	%r17, [%rd8];
	min.s32 	%r18, %r16, %r17;
	add.s64 	%rd29, %rd1, %rd23;
	st.global.u32 	[%rd29], %r18;
$L__BB0_9:
	atom.global.exch.b32 	%r19, [%rd10], 0;
$L__BB0_10:
	add.s32 	%r20, %r20, 1;
	setp.ne.s32 	%p9, %r20, %r6;
	@%p9 bra 	$L__BB0_3;
$L__BB0_11:
	ret;

}
	// .globl	_Z11bottomUpBFSPiPbS0_S_iS_S_S_
.visible .entry _Z11bottomUpBFSPiPbS0_S_iS_S_S_(
	.param .u64 .ptr .align 1 _Z11bottomUpBFSPiPbS0_S_iS_S_S__param_0,
	.param .u64 .ptr .align 1 _Z11bottomUpBFSPiPbS0_S_iS_S_S__param_1,
	.param .u64 .ptr .align 1 _Z11bottomUpBFSPiPbS0_S_iS_S_S__param_2,
	.param .u64 .ptr .align 1 _Z11bottomUpBFSPiPbS0_S_iS_S_S__param_3,
	.param .u32 _Z11bottomUpBFSPiPbS0_S_iS_S_S__param_4,
	.param .u64 .ptr .align 1 _Z11bottomUpBFSPiPbS0_S_iS_S_S__param_5,
	.param .u64 .ptr .align 1 _Z11bottomUpBFSPiPbS0_S_iS_S_S__param_6,
	.param .u64 .ptr .align 1 _Z11bottomUpBFSPiPbS0_S_iS_S_S__param_7
)
{
	.reg .pred 	%p<10>;
	.reg .b16 	%rs<3>;
	.reg .b32 	%r<20>;
	.reg .b64 	%rd<30>;

	ld.param.u64 	%rd6, [_Z11bottomUpBFSPiPbS0_S_iS_S_S__param_0];
	ld.param.u64 	%rd7, [_Z11bottomUpBFSPiPbS0_S_iS_S_S__param_1];
	ld.param.u64 	%rd8, [_Z11bottomUpBFSPiPbS0_S_iS_S_S__param_2];
	ld.param.u64 	%rd9, [_Z11bottomUpBFSPiPbS0_S_iS_S_S__param_3];
	ld.param.u32 	%r5, [_Z11bottomUpBFSPiPbS0_S_iS_S_S__param_4];
	ld.param.u64 	%rd10, [_Z11bottomUpBFSPiPbS0_S_iS_S_S__param_5];
	ld.param.u64 	%rd11, [_Z11bottomUpBFSPiPbS0_S_iS_S_S__param_6];
	ld.param.u64 	%rd12, [_Z11bottomUpBFSPiPbS0_S_iS_S_S__param_7];
	mov.u32 	%r6, %ctaid.x;
	mov.u32 	%r7, %ntid.x;
	mov.u32 	%r8, %tid.x;
	mad.lo.s32 	%r1, %r6, %r7, %r8;
	setp.ge.s32 	%p1, %r1, %r5;
	@%p1 bra 	$L__BB1_11;
	cvta.to.global.u64 	%rd13, %rd9;
	mul.wide.s32 	%rd14, %r1, 4;
	add.s64 	%rd1, %rd13, %rd14;
	ld.global.u32 	%r9, [%rd1];
	setp.ne.s32 	%p2, %r9, 0;
	setp.lt.s32 	%p3, %r5, 1;
	or.pred  	%p4, %p2, %p3;
	@%p4 bra 	$L__BB1_11;
	cvta.to.global.u64 	%rd2, %rd6;
	cvta.to.global.u64 	%rd3, %rd7;
	mov.b32 	%r19, 0;
$L__BB1_3:
	mad.lo.s32 	%r3, %r19, %r5, %r1;
	mul.wide.s32 	%rd15, %r3, 4;
	add.s64 	%rd4, %rd2, %rd15;
	ld.global.u32 	%r11, [%rd4];
	setp.lt.s32 	%p5, %r11, 1;
	@%p5 bra 	$L__BB1_10;
	cvt.u64.u32 	%rd16, %r19;
	add.s64 	%rd17, %rd3, %rd16;
	ld.global.u8 	%rs1, [%rd17];
	setp.eq.s16 	%p6, %rs1, 0;
	@%p6 bra 	$L__BB1_10;
	cvta.to.global.u64 	%rd18, %rd12;
	add.s64 	%rd5, %rd18, %rd15;
$L__BB1_6:
	atom.relaxed.global.cas.b32 	%r12, [%rd5], 0, 1;
	setp.ne.s32 	%p7, %r12, 0;
	@%p7 bra 	$L__BB1_6;
	ld.global.u32 	%r13, [%rd1];
	setp.ne.s32 	%p8, %r13, 0;
	@%p8 bra 	$L__BB1_9;
	cvta.to.global.u64 	%rd20, %rd11;
	cvt.s64.s32 	%rd21, %r1;
	cvta.to.global.u64 	%rd22, %rd8;
	add.s64 	%rd23, %rd22, %rd21;
	mov.b16 	%rs2, 1;
	st.global.u8 	[%rd23], %rs2;
	mov.b32 	%r14, 1;
	st.global.u32 	[%rd1], %r14;
	cvta.to.global.u64 	%rd24, %rd10;
	add.s64 	%rd26, %rd24, %rd14;
	st.global.u32 	[%rd26], %r19;
	mul.wide.u32 	%rd27, %r19, 4;
	add.s64 	%rd28, %rd20, %rd27;
	ld.global.u32 	%r15, [%rd28];
	ld.global.u32 	%r16, [%rd4];
	min.s32 	%r17, %r15, %r16;
	add.s64 	%rd29, %rd20, %rd14;
	st.global.u32 	[%rd29], %r17;
$L__BB1_9:
	atom.global.exch.b32 	%r18, [%rd5], 0;
	bra.uni 	$L__BB1_11;
$L__BB1_10:
	add.s32 	%r19, %r19, 1;
	setp.ne.s32 	%p9, %r19, %r5;
	@%p9 bra 	$L__BB1_3;
$L__BB1_11:
	ret;

}


// ===== COMPILED SASS (sm_100) =====

	.target	sm_100

	.elftype	@"ET_EXEC"


//--------------------- .note.nv.tkinfo           --------------------------
	.section	.note.nv.tkinfo,"",@"SHT_NOTE"
	.sectionflags	@"SHF_NOTE_NV_TKINFO"
	.tkinfo
        /*0018*/ 	.word	0x00000002
        /*0030*/ 	.string	""
        /*0030*/ 	.string	"ptxas"
        /*0030*/ 	.string	"Cuda compilation tools, release 13.0, V13.0.88"
        /*0030*/ 	.string	"Build cuda_13.0.r13.0/compiler.36424714_0"
        /*0030*/ 	.string	"-arch sm_100 -m 64 "



//--------------------- .note.nv.cuinfo           --------------------------
	.section	.note.nv.cuinfo,"",@"SHT_NOTE"
	.sectionflags	@"SHF_NOTE_NV_CUINFO"
        /*0018*/ 	.short	0x0002
        /*001a*/ 	.short	0x0064
        /*001c*/ 	.short	0x0082
	.zero		2


//--------------------- .nv.info                  --------------------------
	.section	.nv.info,"",@"SHT_CUDA_INFO"
	.align	4


	//----- nvinfo : EIATTR_REGCOUNT
	.align		4
        /*0000*/ 	.byte	0x04, 0x2f
        /*0002*/ 	.short	(.L_1 - .L_0)
	.align		4
.L_0:
        /*0004*/ 	.word	index@(_Z10topDownBFSPiPbS0_S_iS_S_S_)
        /*0008*/ 	.word	0x00000018


	//----- nvinfo : EIATTR_FRAME_SIZE
	.align		4
.L_1:
        /*000c*/ 	.byte	0x04, 0x11
        /*000e*/ 	.short	(.L_3 - .L_2)
	.align		4
.L_2:
        /*0010*/ 	.word	index@(_Z10topDownBFSPiPbS0_S_iS_S_S_)
        /*0014*/ 	.word	0x00000000


	//----- nvinfo : EIATTR_REGCOUNT
	.align		4
.L_3:
        /*0018*/ 	.byte	0x04, 0x2f
        /*001a*/ 	.short	(.L_5 - .L_4)
	.align		4
.L_4:
        /*001c*/ 	.word	index@(_Z11bottomUpBFSPiPbS0_S_iS_S_S_)
        /*0020*/ 	.word	0x00000018


	//----- nvinfo : EIATTR_FRAME_SIZE
	.align		4
.L_5:
        /*0024*/ 	.byte	0x04, 0x11
        /*0026*/ 	.short	(.L_7 - .L_6)
	.align		4
.L_6:
        /*0028*/ 	.word	index@(_Z11bottomUpBFSPiPbS0_S_iS_S_S_)
        /*002c*/ 	.word	0x00000000


	//----- nvinfo : EIATTR_MIN_STACK_SIZE
	.align		4
.L_7:
        /*0030*/ 	.byte	0x04, 0x12
        /*0032*/ 	.short	(.L_9 - .L_8)
	.align		4
.L_8:
        /*0034*/ 	.word	index@(_Z11bottomUpBFSPiPbS0_S_iS_S_S_)
        /*0038*/ 	.word	0x00000000


	//----- nvinfo : EIATTR_MIN_STACK_SIZE
	.align		4
.L_9:
        /*003c*/ 	.byte	0x04, 0x12
        /*003e*/ 	.short	(.L_11 - .L_10)
	.align		4
.L_10:
        /*0040*/ 	.word	index@(_Z10topDownBFSPiPbS0_S_iS_S_S_)
        /*0044*/ 	.word	0x00000000
.L_11:


//--------------------- .nv.compat                --------------------------
	.section	.nv.compat,"",@"SHT_CUDA_COMPAT_INFO"
	.align	4
        /*0000*/ 	.byte	0x02, 0x09, 0x00, 0x00, 0x02, 0x02, 0x01, 0x00, 0x02, 0x05, 0x05, 0x00, 0x03, 0x07, 0x01, 0x01
        /*0010*/ 	.byte	0x02, 0x03, 0x00, 0x00, 0x02, 0x06, 0x01, 0x00, 0x04, 0x0b, 0x08, 0x00, 0x09, 0x00, 0x00, 0x00
        /*0020*/ 	.byte	0x00, 0x00, 0x00, 0x00


//--------------------- .nv.info._Z11bottomUpBFSPiPbS0_S_iS_S_S_ --------------------------
	.section	.nv.info._Z11bottomUpBFSPiPbS0_S_iS_S_S_,"",@"SHT_CUDA_INFO"
	.sectionflags	@""
	.align	4


	//----- nvinfo : EIATTR_CUDA_API_VERSION
	.align		4
        /*0000*/ 	.byte	0x04, 0x37
        /*0002*/ 	.short	(.L_13 - .L_12)
.L_12:
        /*0004*/ 	.word	0x00000082


	//----- nvinfo : EIATTR_KPARAM_INFO
	.align		4
.L_13:
        /*0008*/ 	.byte	0x04, 0x17
        /*000a*/ 	.short	(.L_15 - .L_14)
.L_14:
        /*000c*/ 	.word	0x00000000
        /*0010*/ 	.short	0x0007
        /*0012*/ 	.short	0x0038
        /*0014*/ 	.byte	0x00, 0xf5, 0x21, 0x00


	//----- nvinfo : EIATTR_KPARAM_INFO
	.align		4
.L_15:
        /*0018*/ 	.byte	0x04, 0x17
        /*001a*/ 	.short	(.L_17 - .L_16)
.L_16:
        /*001c*/ 	.word	0x00000000
        /*0020*/ 	.short	0x0006
        /*0022*/ 	.short	0x0030
        /*0024*/ 	.byte	0x00, 0xf5, 0x21, 0x00


	//----- nvinfo : EIATTR_KPARAM_INFO
	.align		4
.L_17:
        /*0028*/ 	.byte	0x04, 0x17
        /*002a*/ 	.short	(.L_19 - .L_18)
.L_18:
        /*002c*/ 	.word	0x00000000
        /*0030*/ 	.short	0x0005
        /*0032*/ 	.short	0x0028
        /*0034*/ 	.byte	0x00, 0xf5, 0x21, 0x00


	//----- nvinfo : EIATTR_KPARAM_INFO
	.align		4
.L_19:
        /*0038*/ 	.byte	0x04, 0x17
        /*003a*/ 	.short	(.L_21 - .L_20)
.L_20:
        /*003c*/ 	.word	0x00000000
        /*0040*/ 	.short	0x0004
        /*0042*/ 	.short	0x0020
        /*0044*/ 	.byte	0x00, 0xf0, 0x11, 0x00


	//----- nvinfo : EIATTR_KPARAM_INFO
	.align		4
.L_21:
        /*0048*/ 	.byte	0x04, 0x17
        /*004a*/ 	.short	(.L_23 - .L_22)
.L_22:
        /*004c*/ 	.word	0x00000000
        /*0050*/ 	.short	0x0003
        /*0052*/ 	.short	0x0018
        /*0054*/ 	.byte	0x00, 0xf5, 0x21, 0x00


	//----- nvinfo : EIATTR_KPARAM_INFO
	.align		4
.L_23:
        /*0058*/ 	.byte	0x04, 0x17
        /*005a*/ 	.short	(.L_25 - .L_24)
.L_24:
        /*005c*/ 	.word	0x00000000
        /*0060*/ 	.short	0x0002
        /*0062*/ 	.short	0x0010
        /*0064*/ 	.byte	0x00, 0xf5, 0x21, 0x00


	//----- nvinfo : EIATTR_KPARAM_INFO
	.align		4
.L_25:
        /*0068*/ 	.byte	0x04, 0x17
        /*006a*/ 	.short	(.L_27 - .L_26)
.L_26:
        /*006c*/ 	.word	0x00000000
        /*0070*/ 	.short	0x0001
        /*0072*/ 	.short	0x0008
        /*0074*/ 	.byte	0x00, 0xf5, 0x21, 0x00


	//----- nvinfo : EIATTR_KPARAM_INFO
	.align		4
.L_27:
        /*0078*/ 	.byte	0x04, 0x17
        /*007a*/ 	.short	(.L_29 - .L_28)
.L_28:
        /*007c*/ 	.word	0x00000000
        /*0080*/ 	.short	0x0000
        /*0082*/ 	.short	0x0000
        /*0084*/ 	.byte	0x00, 0xf5, 0x21, 0x00


	//----- nvinfo : EIATTR_SPARSE_MMA_MASK
	.align		4
.L_29:
        /*0088*/ 	.byte	0x03, 0x50
        /*008a*/ 	.short	0x0000


	//----- nvinfo : EIATTR_MAXREG_COUNT
	.align		4
        /*008c*/ 	.byte	0x03, 0x1b
        /*008e*/ 	.short	0x00ff


	//----- nvinfo : EIATTR_MERCURY_ISA_VERSION
	.align		4
        /*0090*/ 	.byte	0x03, 0x5f
        /*0092*/ 	.short	0x0101


	//----- nvinfo : EIATTR_VRC_CTA_INIT_COUNT
	.align		4
        /*0094*/ 	.byte	0x02, 0x4a
	.zero		1
	.zero		1


	//----- nvinfo : EIATTR_EXIT_INSTR_OFFSETS
	.align		4
        /*0098*/ 	.byte	0x04, 0x1c
        /*009a*/ 	.short	(.L_31 - .L_30)


	//   ....[0]....
.L_30:
        /*009c*/ 	.word	0x00000070


	//   ....[1]....
        /*00a0*/ 	.word	0x000000e0


	//   ....[2]....
        /*00a4*/ 	.word	0x00000220


	//   ....[3]....
        /*00a8*/ 	.word	0x00000440


	//----- nvinfo : EIATTR_CRS_STACK_SIZE
	.align		4
.L_31:
        /*00ac*/ 	.byte	0x04, 0x1e
        /*00ae*/ 	.short	(.L_33 - .L_32)
.L_32:
        /*00b0*/ 	.word	0x00000000


	//----- nvinfo : EIATTR_CBANK_PARAM_SIZE
	.align		4
.L_33:
        /*00b4*/ 	.byte	0x03, 0x19
        /*00b6*/ 	.short	0x0040


	//----- nvinfo : EIATTR_PARAM_CBANK
	.align		4
        /*00b8*/ 	.byte	0x04, 0x0a
        /*00ba*/ 	.short	(.L_35 - .L_34)
	.align		4
.L_34:
        /*00bc*/ 	.word	index@(.nv.constant0._Z11bottomUpBFSPiPbS0_S_iS_S_S_)
        /*00c0*/ 	.short	0x0380
        /*00c2*/ 	.short	0x0040


	//----- nvinfo : EIATTR_SW_WAR
	.align		4
.L_35:
        /*00c4*/ 	.byte	0x04, 0x36
        /*00c6*/ 	.short	(.L_37 - .L_36)
.L_36:
        /*00c8*/ 	.word	0x00000008
.L_37:


//--------------------- .nv.info._Z10topDownBFSPiPbS0_S_iS_S_S_ --------------------------
	.section	.nv.info._Z10topDownBFSPiPbS0_S_iS_S_S_,"",@"SHT_CUDA_INFO"
	.sectionflags	@""
	.align	4


	//----- nvinfo : EIATTR_CUDA_API_VERSION
	.align		4
        /*0000*/ 	.byte	0x04, 0x37
        /*0002*/ 	.short	(.L_39 - .L_38)
.L_38:
        /*0004*/ 	.word	0x00000082


	//----- nvinfo : EIATTR_KPARAM_INFO
	.align		4
.L_39:
        /*0008*/ 	.byte	0x04, 0x17
        /*000a*/ 	.short	(.L_41 - .L_40)
.L_40:
        /*000c*/ 	.word	0x00000000
        /*0010*/ 	.short	0x0007
        /*0012*/ 	.short	0x0038
        /*0014*/ 	.byte	0x00, 0xf5, 0x21, 0x00


	//----- nvinfo : EIATTR_KPARAM_INFO
	.align		4
.L_41:
        /*0018*/ 	.byte	0x04, 0x17
        /*001a*/ 	.short	(.L_43 - .L_42)
.L_42:
        /*001c*/ 	.word	0x00000000
        /*0020*/ 	.short	0x0006
        /*0022*/ 	.short	0x0030
        /*0024*/ 	.byte	0x00, 0xf5, 0x21, 0x00


	//----- nvinfo : EIATTR_KPARAM_INFO
	.align		4
.L_43:
        /*0028*/ 	.byte	0x04, 0x17
        /*002a*/ 	.short	(.L_45 - .L_44)
.L_44:
        /*002c*/ 	.word	0x00000000
        /*0030*/ 	.short	0x0005
        /*0032*/ 	.short	0x0028
        /*0034*/ 	.byte	0x00, 0xf5, 0x21, 0x00


	//----- nvinfo : EIATTR_KPARAM_INFO
	.align		4
.L_45:
        /*0038*/ 	.byte	0x04, 0x17
        /*003a*/ 	.short	(.L_47 - .L_46)
.L_46:
        /*003c*/ 	.word	0x00000000
        /*0040*/ 	.short	0x0004
        /*0042*/ 	.short	0x0020
        /*0044*/ 	.byte	0x00, 0xf0, 0x11, 0x00


	//----- nvinfo : EIATTR_KPARAM_INFO
	.align		4
.L_47:
        /*0048*/ 	.byte	0x04, 0x17
        /*004a*/ 	.short	(.L_49 - .L_48)
.L_48:
        /*004c*/ 	.word	0x00000000
        /*0050*/ 	.short	0x0003
        /*0052*/ 	.short	0x0018
        /*0054*/ 	.byte	0x00, 0xf5, 0x21, 0x00


	//----- nvinfo : EIATTR_KPARAM_INFO
	.align		4
.L_49:
        /*0058*/ 	.byte	0x04, 0x17
        /*005a*/ 	.short	(.L_51 - .L_50)
.L_50:
        /*005c*/ 	.word	0x00000000
        /*0060*/ 	.short	0x0002
        /*0062*/ 	.short	0x0010
        /*0064*/ 	.byte	0x00, 0xf5, 0x21, 0x00


	//----- nvinfo : EIATTR_KPARAM_INFO
	.align		4
.L_51:
        /*0068*/ 	.byte	0x04, 0x17
        /*006a*/ 	.short	(.L_53 - .L_52)
.L_52:
        /*006c*/ 	.word	0x00000000
        /*0070*/ 	.short	0x0001
        /*0072*/ 	.short	0x0008
        /*0074*/ 	.byte	0x00, 0xf5, 0x21, 0x00


	//----- nvinfo : EIATTR_KPARAM_INFO
	.align		4
.L_53:
        /*0078*/ 	.byte	0x04, 0x17
        /*007a*/ 	.short	(.L_55 - .L_54)
.L_54:
        /*007c*/ 	.word	0x00000000
        /*0080*/ 	.short	0x0000
        /*0082*/ 	.short	0x0000
        /*0084*/ 	.byte	0x00, 0xf5, 0x21, 0x00


	//----- nvinfo : EIATTR_SPARSE_MMA_MASK
	.align		4
.L_55:
        /*0088*/ 	.byte	0x03, 0x50
        /*008a*/ 	.short	0x0000


	//----- nvinfo : EIATTR_MAXREG_COUNT
	.align		4
        /*008c*/ 	.byte	0x03, 0x1b
        /*008e*/ 	.short	0x00ff


	//----- nvinfo : EIATTR_MERCURY_ISA_VERSION
	.align		4
        /*0090*/ 	.byte	0x03, 0x5f
        /*0092*/ 	.short	0x0101


	//----- nvinfo : EIATTR_VRC_CTA_INIT_COUNT
	.align		4
        /*0094*/ 	.byte	0x02, 0x4a
	.zero		1
	.zero		1


	//----- nvinfo : EIATTR_EXIT_INSTR_OFFSETS
	.align		4
        /*0098*/ 	.byte	0x04, 0x1c
        /*009a*/ 	.short	(.L_57 - .L_56)


	//   ....[0]....
.L_56:
        /*009c*/ 	.word	0x00000070


	//   ....[1]....
        /*00a0*/ 	.word	0x000000f0


	//   ....[2]....
        /*00a4*/ 	.word	0x00000440


	//----- nvinfo : EIATTR_CRS_STACK_SIZE
	.align		4
.L_57:
        /*00a8*/ 	.byte	0x04, 0x1e
        /*00aa*/ 	.short	(.L_59 - .L_58)
.L_58:
        /*00ac*/ 	.word	0x00000000


	//----- nvinfo : EIATTR_CBANK_PARAM_SIZE
	.align		4
.L_59:
        /*00b0*/ 	.byte	0x03, 0x19
        /*00b2*/ 	.short	0x0040


	//----- nvinfo : EIATTR_PARAM_CBANK
	.align		4
        /*00b4*/ 	.byte	0x04, 0x0a
        /*00b6*/ 	.short	(.L_61 - .L_60)
	.align		4
.L_60:
        /*00b8*/ 	.word	index@(.nv.constant0._Z10topDownBFSPiPbS0_S_iS_S_S_)
        /*00bc*/ 	.short	0x0380
        /*00be*/ 	.short	0x0040


	//----- nvinfo : EIATTR_SW_WAR
	.align		4
.L_61:
        /*00c0*/ 	.byte	0x04, 0x36
        /*00c2*/ 	.short	(.L_63 - .L_62)
.L_62:
        /*00c4*/ 	.word	0x00000008
.L_63:


//--------------------- .nv.callgraph             --------------------------
	.section	.nv.callgraph,"",@"SHT_CUDA_CALLGRAPH"
	.align	4
	.sectionentsize	8
	.align		4
        /*0000*/ 	.word	0x00000000
	.align		4
        /*0004*/ 	.word	0xffffffff
	.align		4
        /*0008*/ 	.word	0x00000000
	.align		4
        /*000c*/ 	.word	0xfffffffe
	.align		4
        /*0010*/ 	.word	0x00000000
	.align		4
        /*0014*/ 	.word	0xfffffffd
	.align		4
        /*0018*/ 	.word	0x00000000
	.align		4
        /*001c*/ 	.word	0xfffffffc


//--------------------- .text._Z11bottomUpBFSPiPbS0_S_iS_S_S_ --------------------------
	.section	.text._Z11bottomUpBFSPiPbS0_S_iS_S_S_,"ax",@progbits
	.align	128
        .global         _Z11bottomUpBFSPiPbS0_S_iS_S_S_
        .type           _Z11bottomUpBFSPiPbS0_S_iS_S_S_,@function
        .size           _Z11bottomUpBFSPiPbS0_S_iS_S_S_,(.L_x_17 - _Z11bottomUpBFSPiPbS0_S_iS_S_S_)
        .other          _Z11bottomUpBFSPiPbS0_S_iS_S_S_,@"STO_CUDA_ENTRY STV_DEFAULT"
_Z11bottomUpBFSPiPbS0_S_iS_S_S_:
.text._Z11bottomUpBFSPiPbS0_S_iS_S_S_:
[----:B------:R-:W-:Y:S01]  /*0000*/  LDC R1, c[0x0][0x37c] ;  /* 0x0000df00ff017b82 */ /* 0x000fe20000000800 */
[----:B------:R-:W0:Y:S07]  /*0010*/  S2R R3, SR_TID.X ;  /* 0x0000000000037919 */ /* 0x000e2e0000002100 */
[----:B------:R-:W0:Y:S08]  /*0020*/  S2UR UR4, SR_CTAID.X ;  /* 0x00000000000479c3 */ /* 0x000e300000002500 */
[----:B------:R-:W0:Y:S08]  /*0030*/  LDC R0, c[0x0][0x360] ;  /* 0x0000d800ff007b82 */ /* 0x000e300000000800 */
[----:B------:R-:W1:Y:S01]  /*0040*/  LDC R5, c[0x0][0x3a0] ;  /* 0x0000e800ff057b82 */ /* 0x000e620000000800 */
[----:B0-----:R-:W-:-:S05]  /*0050*/  IMAD R0, R0, UR4, R3 ;  /* 0x0000000400007c24 */ /* 0x001fca000f8e0203 */
[----:B-1----:R-:W-:-:S13]  /*0060*/  ISETP.GE.AND P0, PT, R0, R5, PT ;  /* 0x000000050000720c */ /* 0x002fda0003f06270 */
[----:B------:R-:W-:Y:S05]  /*0070*/  @P0 EXIT ;  /* 0x000000000000094d */ /* 0x000fea0003800000 */
[----:B------:R-:W0:Y:S01]  /*0080*/  LDC.64 R2, c[0x0][0x398] ;  /* 0x0000e600ff027b82 */ /* 0x000e220000000a00 */
[----:B------:R-:W1:Y:S01]  /*0090*/  LDCU.64 UR4, c[0x0][0x358] ;  /* 0x00006b00ff0477ac */ /* 0x000e620008000a00 */
[----:B0-----:R-:W-:-:S05]  /*00a0*/  IMAD.WIDE R2, R0, 0x4, R2 ;  /* 0x0000000400027825 */ /* 0x001fca00078e0202 */
[----:B-1----:R-:W2:Y:S01]  /*00b0*/  LDG.E R4, desc[UR4][R2.64] ;  /* 0x0000000402047981 */ /* 0x002ea2000c1e1900 */
[----:B------:R-:W-:-:S04]  /*00c0*/  ISETP.GE.AND P0, PT, R5, 0x1, PT ;  /* 0x000000010500780c */ /* 0x000fc80003f06270 */
[----:B--2---:R-:W-:-:S13]  /*00d0*/  ISETP.NE.OR P0, PT, R4, RZ, !P0 ;  /* 0x000000ff0400720c */ /* 0x004fda0004705670 */
[----:B------:R-:W-:Y:S05]  /*00e0*/  @P0 EXIT ;  /* 0x000000000000094d */ /* 0x000fea0003800000 */
[----:B------:R-:W0:Y:S01]  /*00f0*/  LDC R8, c[0x0][0x3a0] ;  /* 0x0000e800ff087b82 */ /* 0x000e220000000800 */
[----:B------:R-:W-:Y:S01]  /*0100*/  IMAD.MOV.U32 R9, RZ, RZ, RZ ;  /* 0x000000ffff097224 */ /* 0x000fe200078e00ff */
[----:B------:R-:W1:Y:S06]  /*0110*/  LDCU.64 UR6, c[0x0][0x388] ;  /* 0x00007100ff0677ac */ /* 0x000e6c0008000a00 */
[----:B------:R-:W2:Y:S02]  /*0120*/  LDC.64 R10, c[0x0][0x380] ;  /* 0x0000e000ff0a7b82 */ /* 0x000ea40000000a00 */
.L_x_3:
[----:B0-----:R-:W-:-:S04]  /*0130*/  IMAD R13, R9, R8, R0 ;  /* 0x00000008090d7224 */ /* 0x001fc800078e0200 */
[----:B--2---:R-:W-:-:S05]  /*0140*/  IMAD.WIDE R4, R13, 0x4, R10 ;  /* 0x000000040d047825 */ /* 0x004fca00078e020a */
[----:B------:R-:W2:Y:S01]  /*0150*/  LDG.E R6, desc[UR4][R4.64] ;  /* 0x0000000404067981 */ /* 0x000ea2000c1e1900 */
[----:B------:R-:W-:Y:S01]  /*0160*/  BSSY.RECONVERGENT B0, `(.L_x_0) ;  /* 0x0000008000007945 */ /* 0x000fe20003800200 */
[----:B--2---:R-:W-:-:S13]  /*0170*/  ISETP.GE.AND P0, PT, R6, 0x1, PT ;  /* 0x000000010600780c */ /* 0x004fda0003f06270 */
[----:B------:R-:W-:Y:S05]  /*0180*/  @!P0 BRA `(.L_x_1) ;  /* 0x0000000000148947 */ /* 0x000fea0003800000 */
[----:B-1----:R-:W-:-:S05]  /*0190*/  IADD3 R6, P0, PT, R9, UR6, RZ ;  /* 0x0000000609067c10 */ /* 0x002fca000ff1e0ff */
[----:B------:R-:W-:-:S05]  /*01a0*/  IMAD.X R7, RZ, RZ, UR7, P0 ;  /* 0x00000007ff077e24 */ /* 0x000fca00080e06ff */
[----:B------:R-:W2:Y:S02]  /*01b0*/  LDG.E.U8 R6, desc[UR4][R6.64] ;  /* 0x0000000406067981 */ /* 0x000ea4000c1e1100 */
[----:B--2---:R-:W-:-:S13]  /*01c0*/  ISETP.NE.AND P0, PT, R6, RZ, PT ;  /* 0x000000ff0600720c */ /* 0x004fda0003f05270 */
[----:B------:R-:W-:Y:S05]  /*01d0*/  @P0 BRA `(.L_x_2) ;  /* 0x0000000000140947 */ /* 0x000fea0003800000 */
.L_x_1:
[----:B-1----:R-:W-:Y:S05]  /*01e0*/  BSYNC.RECONVERGENT B0 ;  /* 0x0000000000007941 */ /* 0x002fea0003800200 */
.L_x_0:
[----:B------:R-:W-:-:S04]  /*01f0*/  IADD3 R9, PT, PT, R9, 0x1, RZ ;  /* 0x0000000109097810 */ /* 0x000fc80007ffe0ff */
[----:B------:R-:W-:-:S13]  /*0200*/  ISETP.NE.AND P0, PT, R9, R8, PT ;  /* 0x000000080900720c */ /* 0x000fda0003f05270 */
[----:B------:R-:W-:Y:S05]  /*0210*/  @P0 BRA `(.L_x_3) ;  /* 0xfffffffc00c40947 */ /* 0x000fea000383ffff */
[----:B------:R-:W-:Y:S05]  /*0220*/  EXIT ;  /* 0x000000000000794d */ /* 0x000fea0003800000 */
.L_x_2:
[----:B------:R-:W0:Y:S01]  /*0230*/  LDC.64 R6, c[0x0][0x3b8] ;  /* 0x0000ee00ff067b82 */ /* 0x000e220000000a00 */
[----:B------:R-:W-:Y:S01]  /*0240*/  BSSY B1, `(.L_x_4) ;  /* 0x0000008000017945 */ /* 0x000fe20003800000 */
[----:B------:R-:W-:Y:S02]  /*0250*/  IMAD.MOV.U32 R11, RZ, RZ, 0x1 ;  /* 0x00000001ff0b7424 */ /* 0x000fe400078e00ff */
[----:B0-----:R-:W-:-:S07]  /*0260*/  IMAD.WIDE R6, R13, 0x4, R6 ;  /* 0x000000040d067825 */ /* 0x001fce00078e0206 */
.L_x_5:
[----:B------:R-:W-:Y:S01]  /*0270*/  HFMA2 R10, -RZ, RZ, 0, 0 ;  /* 0x00000000ff0a7431 */ /* 0x000fe200000001ff */
[----:B------:R-:W-:Y:S05]  /*0280*/  YIELD ;  /* 0x0000000000007946 */ /* 0x000fea0003800000 */
[----:B------:R-:W2:Y:S02]  /*0290*/  ATOMG.E.CAS.STRONG.GPU PT, R8, [R6], R10, R11 ;  /* 0x0000000a060873a9 */ /* 0x000ea400001ee10b */
[----:B--2---:R-:W-:-:S13]  /*02a0*/  ISETP.NE.AND P0, PT, R8, RZ, PT ;  /* 0x000000ff0800720c */ /* 0x004fda0003f05270 */
[----:B------:R-:W-:Y:S05]  /*02b0*/  @P0 BRA `(.L_x_5) ;  /* 0xfffffffc00ec0947 */ /* 0x000fea000383ffff */
[----:B------:R-:W-:Y:S05]  /*02c0*/  BSYNC B1 ;  /* 0x0000000000017941 */ /* 0x000fea0003800000 */
.L_x_4:
[----:B------:R-:W2:Y:S01]  /*02d0*/  LDG.E R8, desc[UR4][R2.64] ;  /* 0x0000000402087981 */ /* 0x000ea2000c1e1900 */
[----:B------:R-:W-:Y:S01]  /*02e0*/  BSSY.RECONVERGENT B1, `(.L_x_6) ;  /* 0x0000014000017945 */ /* 0x000fe20003800200 */
[----:B--2---:R-:W-:-:S13]  /*02f0*/  ISETP.NE.AND P0, PT, R8, RZ, PT ;  /* 0x000000ff0800720c */ /* 0x004fda0003f05270 */
[----:B------:R-:W-:Y:S05]  /*0300*/  @P0 BRA `(.L_x_7) ;  /* 0x0000000000440947 */ /* 0x000fea0003800000 */
[----:B------:R-:W0:Y:S01]  /*0310*/  LDCU.64 UR8, c[0x0][0x390] ;  /* 0x00007200ff0877ac */ /* 0x000e220008000a00 */
[----:B------:R-:W1:Y:S01]  /*0320*/  LDC.64 R12, c[0x0][0x3a8] ;  /* 0x0000ea00ff0c7b82 */ /* 0x000e620000000a00 */
[----:B------:R-:W-:Y:S01]  /*0330*/  IMAD.MOV.U32 R8, RZ, RZ, 0x1 ;  /* 0x00000001ff087424 */ /* 0x000fe200078e00ff */
[----:B------:R-:W-:-:S06]  /*0340*/  MOV R21, 0x1 ;  /* 0x0000000100157802 */ /* 0x000fcc0000000f00 */
[----:B------:R-:W2:Y:S01]  /*0350*/  LDC.64 R10, c[0x0][0x3b0] ;  /* 0x0000ec00ff0a7b82 */ /* 0x000ea20000000a00 */
[----:B0-----:R-:W-:-:S04]  /*0360*/  IADD3 R16, P0, PT, R0, UR8, RZ ;  /* 0x0000000800107c10 */ /* 0x001fc8000ff1e0ff */
[C---:B------:R-:W-:Y:S01]  /*0370*/  LEA.HI.X.SX32 R17, R0.reuse, UR9, 0x1, P0 ;  /* 0x0000000900117c11 */ /* 0x040fe200080f0eff */
[----:B-1----:R-:W-:-:S04]  /*0380*/  IMAD.WIDE R12, R0, 0x4, R12 ;  /* 0x00000004000c7825 */ /* 0x002fc800078e020c */
[----:B------:R0:W-:Y:S04]  /*0390*/  STG.E.U8 desc[UR4][R16.64], R8 ;  /* 0x0000000810007986 */ /* 0x0001e8000c101104 */
[----:B------:R0:W-:Y:S01]  /*03a0*/  STG.E desc[UR4][R2.64], R21 ;  /* 0x0000001502007986 */ /* 0x0001e2000c101904 */
[----:B--2---:R-:W-:-:S03]  /*03b0*/  IMAD.WIDE.U32 R14, R9, 0x4, R10 ;  /* 0x00000004090e7825 */ /* 0x004fc600078e000a */
[----:B------:R0:W-:Y:S04]  /*03c0*/  STG.E desc[UR4][R12.64], R9 ;  /* 0x000000090c007986 */ /* 0x0001e8000c101904 */
[----:B------:R-:W2:Y:S04]  /*03d0*/  LDG.E R5, desc[UR4][R4.64] ;  /* 0x0000000404057981 */ /* 0x000ea8000c1e1900 */
[----:B------:R-:W2:Y:S01]  /*03e0*/  LDG.E R14, desc[UR4][R14.64] ;  /* 0x000000040e0e7981 */ /* 0x000ea2000c1e1900 */
[----:B------:R-:W-:Y:S01]  /*03f0*/  IMAD.WIDE R10, R0, 0x4, R10 ;  /* 0x00000004000a7825 */ /* 0x000fe200078e020a */
[----:B--2---:R-:W-:-:S05]  /*0400*/  VIMNMX R19, PT, PT, R14, R5, PT ;  /* 0x000000050e137248 */ /* 0x004fca0003fe0100 */
[----:B------:R0:W-:Y:S02]  /*0410*/  STG.E desc[UR4][R10.64], R19 ;  /* 0x000000130a007986 */ /* 0x0001e4000c101904 */
.L_x_7:
[----:B------:R-:W-:Y:S05]  /*0420*/  BSYNC.RECONVERGENT B1 ;  /* 0x0000000000017941 */ /* 0x000fea0003800200 */
.L_x_6:
[----:B------:R-:W-:Y:S01]  /*0430*/  ATOMG.E.EXCH.STRONG.GPU PT, RZ, desc[UR4][R6.64], RZ ;  /* 0x800000ff06ff79a8 */ /* 0x000fe2000c1ef104 */
[----:B------:R-:W-:Y:S05]  /*0440*/  EXIT ;  /* 0x000000000000794d */ /* 0x000fea0003800000 */
.L_x_8:
[----:B------:R-:W-:-:S00]  /*0450*/  BRA `(.L_x_8) ;  /* 0xfffffffc00fc7947 */ /* 0x000fc0000383ffff */
[----:B------:R-:W-:-:S00]  /*0460*/  NOP ;  /* 0x0000000000007918 */ /* 0x000fc00000000000 */
        /* <DEDUP_REMOVED lines=9> */
.L_x_17:


//--------------------- .text._Z10topDownBFSPiPbS0_S_iS_S_S_ --------------------------
	.section	.text._Z10topDownBFSPiPbS0_S_iS_S_S_,"ax",@progbits
	.align	128
        .global         _Z10topDownBFSPiPbS0_S_iS_S_S_
        .type           _Z10topDownBFSPiPbS0_S_iS_S_S_,@function
        .size           _Z10topDownBFSPiPbS0_S_iS_S_S_,(.L_x_18 - _Z10topDownBFSPiPbS0_S_iS_S_S_)
        .other          _Z10topDownBFSPiPbS0_S_iS_S_S_,@"STO_CUDA_ENTRY STV_DEFAULT"
_Z10topDownBFSPiPbS0_S_iS_S_S_:
.text._Z10topDownBFSPiPbS0_S_iS_S_S_:
        /* <DEDUP_REMOVED lines=8> */
[----:B------:R-:W0:Y:S01]  /*0080*/  LDCU.64 UR6, c[0x0][0x388] ;  /* 0x00007100ff0677ac */ /* 0x000e220008000a00 */
[----:B------:R-:W1:Y:S01]  /*0090*/  LDCU.64 UR4, c[0x0][0x358] ;  /* 0x00006b00ff0477ac */ /* 0x000e620008000a00 */
[----:B0-----:R-:W-:-:S04]  /*00a0*/  IADD3 R2, P0, PT, R0, UR6, RZ ;  /* 0x0000000600027c10 */ /* 0x001fc8000ff1e0ff */
[----:B------:R-:W-:-:S05]  /*00b0*/  LEA.HI.X.SX32 R3, R0, UR7, 0x1, P0 ;  /* 0x0000000700037c11 */ /* 0x000fca00080f0eff */
[----:B-1----:R-:W2:Y:S01]  /*00c0*/  LDG.E.U8 R2, desc[UR4][R2.64] ;  /* 0x0000000402027981 */ /* 0x002ea2000c1e1100 */
[----:B------:R-:W-:-:S04]  /*00d0*/  ISETP.GE.AND P0, PT, R5, 0x1, PT ;  /* 0x000000010500780c */ /* 0x000fc80003f06270 */
[----:B--2---:R-:W-:-:S13]  /*00e0*/  ISETP.EQ.OR P0, PT, R2, RZ, !P0 ;  /* 0x000000ff0200720c */ /* 0x004fda0004702670 */
[----:B------:R-:W-:Y:S05]  /*00f0*/  @P0 EXIT ;  /* 0x000000000000094d */ /* 0x000fea0003800000 */
[----:B------:R-:W0:Y:S01]  /*0100*/  LDC.64 R2, c[0x0][0x3b0] ;  /* 0x0000ec00ff027b82 */ /* 0x000e220000000a00 */
[----:B------:R-:W-:Y:S02]  /*0110*/  IMAD.MOV.U32 R5, RZ, RZ, RZ ;  /* 0x000000ffff057224 */ /* 0x000fe400078e00ff */
[----:B0-----:R-:W-:-:S07]  /*0120*/  IMAD.WIDE R2, R0, 0x4, R2 ;  /* 0x0000000400027825 */ /* 0x001fce00078e0202 */
.L_x_15:
[----:B0-----:R-:W0:Y:S08]  /*0130*/  LDC R4, c[0x0][0x3a0] ;  /* 0x0000e800ff047b82 */ /* 0x001e300000000800 */
[----:B-1----:R-:W1:Y:S01]  /*0140*/  LDC.64 R8, c[0x0][0x380] ;  /* 0x0000e000ff087b82 */ /* 0x002e620000000a00 */
[----:B0-----:R-:W-:-:S04]  /*0150*/  IMAD R13, R0, R4, R5 ;  /* 0x00000004000d7224 */ /* 0x001fc800078e0205 */
[----:B-1----:R-:W-:-:S05]  /*0160*/  IMAD.WIDE R8, R13, 0x4, R8 ;  /* 0x000000040d087825 */ /* 0x002fca00078e0208 */
[----:B------:R-:W2:Y:S01]  /*0170*/  LDG.E R6, desc[UR4][R8.64] ;  /* 0x0000000408067981 */ /* 0x000ea2000c1e1900 */
[----:B------:R-:W-:Y:S01]  /*0180*/  BSSY B0, `(.L_x_9) ;  /* 0x0000028000007945 */ /* 0x000fe20003800000 */
[----:B--2---:R-:W-:-:S13]  /*0190*/  ISETP.GE.AND P0, PT, R6, 0x1, PT ;  /* 0x000000010600780c */ /* 0x004fda0003f06270 */
[----:B-----5:R-:W-:Y:S05]  /*01a0*/  @!P0 BRA `(.L_x_10) ;  /* 0x0000000000948947 */ /* 0x020fea0003800000 */
[----:B------:R-:W0:Y:S02]  /*01b0*/  LDC.64 R10, c[0x0][0x398] ;  /* 0x0000e600ff0a7b82 */ /* 0x000e240000000a00 */
[----:B0-----:R-:W-:-:S05]  /*01c0*/  IMAD.WIDE.U32 R10, R5, 0x4, R10 ;  /* 0x00000004050a7825 */ /* 0x001fca00078e000a */
[----:B------:R-:W2:Y:S02]  /*01d0*/  LDG.E R6, desc[UR4][R10.64] ;  /* 0x000000040a067981 */ /* 0x000ea4000c1e1900 */
[----:B--2---:R-:W-:-:S13]  /*01e0*/  ISETP.NE.AND P0, PT, R6, RZ, PT ;  /* 0x000000ff0600720c */ /* 0x004fda0003f05270 */
[----:B------:R-:W-:Y:S05]  /*01f0*/  @P0 BRA `(.L_x_10) ;  /* 0x0000000000800947 */ /* 0x000fea0003800000 */
[----:B------:R-:W0:Y:S01]  /*0200*/  LDC.64 R6, c[0x0][0x3b8] ;  /* 0x0000ee00ff067b82 */ /* 0x000e220000000a00 */
[----:B------:R-:W-:Y:S01]  /*0210*/  BSSY B1, `(.L_x_11) ;  /* 0x0000008000017945 */ /* 0x000fe20003800000 */
[----:B------:R-:W-:Y:S02]  /*0220*/  IMAD.MOV.U32 R15, RZ, RZ, 0x1 ;  /* 0x00000001ff0f7424 */ /* 0x000fe400078e00ff */
[----:B0-----:R-:W-:-:S07]  /*0230*/  IMAD.WIDE R6, R13, 0x4, R6 ;  /* 0x000000040d067825 */ /* 0x001fce00078e0206 */
.L_x_12:
[----:B------:R-:W-:Y:S01]  /*0240*/  HFMA2 R14, -RZ, RZ, 0, 0 ;  /* 0x00000000ff0e7431 */ /* 0x000fe200000001ff */
[----:B------:R-:W-:Y:S05]  /*0250*/  YIELD ;  /* 0x0000000000007946 */ /* 0x000fea0003800000 */
[----:B------:R-:W2:Y:S02]  /*0260*/  ATOMG.E.CAS.STRONG.GPU PT, R12, [R6], R14, R15 ;  /* 0x0000000e060c73a9 */ /* 0x000ea400001ee10f */
[----:B--2---:R-:W-:-:S13]  /*0270*/  ISETP.NE.AND P0, PT, R12, RZ, PT ;  /* 0x000000ff0c00720c */ /* 0x004fda0003f05270 */
[----:B------:R-:W-:Y:S05]  /*0280*/  @P0 BRA `(.L_x_12) ;  /* 0xfffffffc00ec0947 */ /* 0x000fea000383ffff */
[----:B------:R-:W-:Y:S05]  /*0290*/  BSYNC B1 ;  /* 0x0000000000017941 */ /* 0x000fea0003800000 */
.L_x_11:
[----:B------:R-:W2:Y:S01]  /*02a0*/  LDG.E R12, desc[UR4][R10.64] ;  /* 0x000000040a0c7981 */ /* 0x000ea2000c1e1900 */
[----:B------:R-:W-:Y:S01]  /*02b0*/  BSSY.RECONVERGENT B1, `(.L_x_13) ;  /* 0x0000013000017945 */ /* 0x000fe20003800200 */
[----:B--2---:R-:W-:-:S13]  /*02c0*/  ISETP.NE.AND P0, PT, R12, RZ, PT ;  /* 0x000000ff0c00720c */ /* 0x004fda0003f05270 */
[----:B------:R-:W-:Y:S05]  /*02d0*/  @P0 BRA `(.L_x_14) ;  /* 0x0000000000400947 */ /* 0x000fea0003800000 */
[----:B------:R-:W0:Y:S01]  /*02e0*/  LDCU.64 UR6, c[0x0][0x390] ;  /* 0x00007200ff0677ac */ /* 0x000e220008000a00 */
[----:B------:R-:W1:Y:S01]  /*02f0*/  LDC.64 R12, c[0x0][0x3a8] ;  /* 0x0000ea00ff0c7b82 */ /* 0x000e620000000a00 */
[----:B------:R-:W-:Y:S02]  /*0300*/  IMAD.MOV.U32 R15, RZ, RZ, 0x1 ;  /* 0x00000001ff0f7424 */ /* 0x000fe400078e00ff */
[----:B------:R-:W-:Y:S01]  /*0310*/  IMAD.MOV.U32 R21, RZ, RZ, 0x1 ;  /* 0x00000001ff157424 */ /* 0x000fe200078e00ff */
[----:B0-----:R-:W-:-:S04]  /*0320*/  IADD3 R16, P0, PT, R5, UR6, RZ ;  /* 0x0000000605107c10 */ /* 0x001fc8000ff1e0ff */
[----:B------:R-:W-:Y:S01]  /*0330*/  IADD3.X R17, PT, PT, RZ, UR7, RZ, P0, !PT ;  /* 0x00000007ff117c10 */ /* 0x000fe200087fe4ff */
[----:B-1----:R-:W-:-:S04]  /*0340*/  IMAD.WIDE.U32 R12, R5, 0x4, R12 ;  /* 0x00000004050c7825 */ /* 0x002fc800078e000c */
[----:B------:R0:W-:Y:S04]  /*0350*/  STG.E.U8 desc[UR4][R16.64], R15 ;  /* 0x0000000f10007986 */ /* 0x0001e8000c101104 */
[----:B------:R1:W-:Y:S04]  /*0360*/  STG.E desc[UR4][R10.64], R21 ;  /* 0x000000150a007986 */ /* 0x0003e8000c101904 */
[----:B------:R1:W-:Y:S04]  /*0370*/  STG.E desc[UR4][R12.64], R0 ;  /* 0x000000000c007986 */ /* 0x0003e8000c101904 */
[----:B------:R-:W2:Y:S01]  /*0380*/  LDG.E R9, desc[UR4][R8.64] ;  /* 0x0000000408097981 */ /* 0x000ea2000c1e1900 */
[----:B0-----:R-:W0:Y:S03]  /*0390*/  LDC.64 R14, c[0x0][0x3b0] ;  /* 0x0000ec00ff0e7b82 */ /* 0x001e260000000a00 */
[----:B------:R-:W2:Y:S01]  /*03a0*/  LDG.E R18, desc[UR4][R2.64] ;  /* 0x0000000402127981 */ /* 0x000ea2000c1e1900 */
[----:B0-----:R-:W-:Y:S01]  /*03b0*/  IMAD.WIDE.U32 R14, R5, 0x4, R14 ;  /* 0x00000004050e7825 */ /* 0x001fe200078e000e */
[----:B--2---:R-:W-:-:S05]  /*03c0*/  VIMNMX R19, PT, PT, R18, R9, PT ;  /* 0x0000000912137248 */ /* 0x004fca0003fe0100 */
[----:B------:R1:W-:Y:S02]  /*03d0*/  STG.E desc[UR4][R14.64], R19 ;  /* 0x000000130e007986 */ /* 0x0003e4000c101904 */
.L_x_14:
[----:B------:R-:W-:Y:S05]  /*03e0*/  BSYNC.RECONVERGENT B1 ;  /* 0x0000000000017941 */ /* 0x000fea0003800200 */
.L_x_13:
[----:B------:R0:W5:Y:S02]  /*03f0*/  ATOMG.E.EXCH.STRONG.GPU PT, RZ, desc[UR4][R6.64], RZ ;  /* 0x800000ff06ff79a8 */ /* 0x000164000c1ef104 */
.L_x_10:
[----:B------:R-:W-:Y:S05]  /*0400*/  BSYNC B0 ;  /* 0x0000000000007941 */ /* 0x000fea0003800000 */
.L_x_9:
[----:B------:R-:W-:-:S04]  /*0410*/  IADD3 R5, PT, PT, R5, 0x1, RZ ;  /* 0x0000000105057810 */ /* 0x000fc80007ffe0ff */
[----:B------:R-:W-:-:S13]  /*0420*/  ISETP.NE.AND P0, PT, R5, R4, PT ;  /* 0x000000040500720c */ /* 0x000fda0003f05270 */
[----:B------:R-:W-:Y:S05]  /*0430*/  @P0 BRA `(.L_x_15) ;  /* 0xfffffffc003c0947 */ /* 0x000fea000383ffff */
[----:B------:R-:W-:Y:S05]  /*0440*/  EXIT ;  /* 0x000000000000794d */ /* 0x000fea0003800000 */
.L_x_16:
        /* <DEDUP_REMOVED lines=11> */
.L_x_18:


//--------------------- .nv.shared.reserved.0     --------------------------
	.section	.nv.shared.reserved.0,"aw",@nobits
	.weak		__nv_reservedSMEM_offset_0_alias
	.size		__nv_reservedSMEM_offset_0_alias, 0, 64
	.other		__nv_reservedSMEM_offset_0_alias,@"STO_CUDA_RESERVED_SHARED STV_DEFAULT"
__nv_reservedSMEM_offset_0_alias:
	.zero		0
	.zero		64


//--------------------- .nv.constant0._Z11bottomUpBFSPiPbS0_S_iS_S_S_ --------------------------
	.section	.nv.constant0._Z11bottomUpBFSPiPbS0_S_iS_S_S_,"a",@progbits
	.sectionflags	@""
	.align	4
.nv.constant0._Z11bottomUpBFSPiPbS0_S_iS_S_S_:
	.zero		960


//--------------------- .nv.constant0._Z10topDownBFSPiPbS0_S_iS_S_S_ --------------------------
	.section	.nv.constant0._Z10topDownBFSPiPbS0_S_iS_S_S_,"a",@progbits
	.sectionflags	@""
	.align	4
.nv.constant0._Z10topDownBFSPiPbS0_S_iS_S_S_:
	.zero		960


//--------------------- SYMBOLS --------------------------

	.type		.nv.reservedSmem.offset0,@object
	.size		.nv.reservedSmem.offset0,0x4
